	.headerflags	@"EF_CUDA_TEXMODE_UNIFIED EF_CUDA_64BIT_ADDRESS EF_CUDA_ACCELERATORS EF_CUDA_SM90 EF_CUDA_VIRTUAL_SM(EF_CUDA_SM90)"
	.elftype	@"ET_EXEC"


//--------------------- .nv.info                  --------------------------
	.section	.nv.info,"",@"SHT_CUDA_INFO"
	.align	4


	//----- nvinfo : EIATTR_REGCOUNT
	.align		4
        /*0000*/ 	.byte	0x04, 0x2f
        /*0002*/ 	.short	(.L_1 - .L_0)
	.align		4
.L_0:
        /*0004*/ 	.word	index@(triton_poi_fused_convolution_leaky_relu_17)
        /*0008*/ 	.word	0x00000014


	//----- nvinfo : EIATTR_MIN_STACK_SIZE
	.align		4
.L_1:
        /*000c*/ 	.byte	0x04, 0x12
        /*000e*/ 	.short	(.L_3 - .L_2)
	.align		4
.L_2:
        /*0010*/ 	.word	index@(triton_poi_fused_convolution_leaky_relu_17)
        /*0014*/ 	.word	0x00000000


	//----- nvinfo : EIATTR_FRAME_SIZE
	.align		4
.L_3:
        /*0018*/ 	.byte	0x04, 0x11
        /*001a*/ 	.short	(.L_5 - .L_4)
	.align		4
.L_4:
        /*001c*/ 	.word	index@(triton_poi_fused_convolution_leaky_relu_17)
        /*0020*/ 	.word	0x00000000


	//----- nvinfo : EIATTR_MIN_STACK_SIZE
	.align		4
.L_5:
        /*0024*/ 	.byte	0x04, 0x12
        /*0026*/ 	.short	(.L_7 - .L_6)
	.align		4
.L_6:
        /*0028*/ 	.word	index@(triton_poi_fused_convolution_leaky_relu_17)
        /*002c*/ 	.word	0x00000000
.L_7:


//--------------------- .nv.info.triton_poi_fused_convolution_leaky_relu_17 --------------------------
	.section	.nv.info.triton_poi_fused_convolution_leaky_relu_17,"",@"SHT_CUDA_INFO"
	.sectionflags	@""
	.align	4


	//----- nvinfo : EIATTR_CUDA_API_VERSION
	.align		4
        /*0000*/ 	.byte	0x04, 0x37
        /*0002*/ 	.short	(.L_9 - .L_8)
.L_8:
        /*0004*/ 	.word	0x0000007c


	//----- nvinfo : EIATTR_KPARAM_INFO
	.align		4
.L_9:
        /*0008*/ 	.byte	0x04, 0x17
        /*000a*/ 	.short	(.L_11 - .L_10)
.L_10:
        /*000c*/ 	.word	0x00000000
        /*0010*/ 	.short	0x0005
        /*0012*/ 	.short	0x0028
        /*0014*/ 	.byte	0x00, 0xf0, 0x11, 0x00


	//----- nvinfo : EIATTR_KPARAM_INFO
	.align		4
.L_11:
        /*0018*/ 	.byte	0x04, 0x17
        /*001a*/ 	.short	(.L_13 - .L_12)
.L_12:
        /*001c*/ 	.word	0x00000000
        /*0020*/ 	.short	0x0004
        /*0022*/ 	.short	0x0020
        /*0024*/ 	.byte	0x00, 0xf4, 0x21, 0x00


	//----- nvinfo : EIATTR_KPARAM_INFO
	.align		4
.L_13:
        /*0028*/ 	.byte	0x04, 0x17
        /*002a*/ 	.short	(.L_15 - .L_14)
.L_14:
        /*002c*/ 	.word	0x00000000
        /*0030*/ 	.short	0x0003
        /*0032*/ 	.short	0x0018
        /*0034*/ 	.byte	0x00, 0xf4, 0x21, 0x00


	//----- nvinfo : EIATTR_KPARAM_INFO
	.align		4
.L_15:
        /*0038*/ 	.byte	0x04, 0x17
        /*003a*/ 	.short	(.L_17 - .L_16)
.L_16:
        /*003c*/ 	.word	0x00000000
        /*0040*/ 	.short	0x0002
        /*0042*/ 	.short	0x0010
        /*0044*/ 	.byte	0x00, 0xf4, 0x21, 0x00


	//----- nvinfo : EIATTR_KPARAM_INFO
	.align		4
.L_17:
        /*0048*/ 	.byte	0x04, 0x17
        /*004a*/ 	.short	(.L_19 - .L_18)
.L_18:
        /*004c*/ 	.word	0x00000000
        /*0050*/ 	.short	0x0001
        /*0052*/ 	.short	0x0008
        /*0054*/ 	.byte	0x00, 0xf4, 0x21, 0x00


	//----- nvinfo : EIATTR_KPARAM_INFO
	.align		4
.L_19:
        /*0058*/ 	.byte	0x04, 0x17
        /*005a*/ 	.short	(.L_21 - .L_20)
.L_20:
        /*005c*/ 	.word	0x00000000
        /*0060*/ 	.short	0x0000
        /*0062*/ 	.short	0x0000
        /*0064*/ 	.byte	0x00, 0xf4, 0x21, 0x00


	//----- nvinfo : EIATTR_SPARSE_MMA_MASK
	.align		4
.L_21:
        /*0068*/ 	.byte	0x03, 0x50
        /*006a*/ 	.short	0x0000


	//----- nvinfo : EIATTR_MAXREG_COUNT
	.align		4
        /*006c*/ 	.byte	0x03, 0x1b
        /*006e*/ 	.short	0x00ff


	//----- nvinfo : EIATTR_EXIT_INSTR_OFFSETS
	.align		4
        /*0070*/ 	.byte	0x04, 0x1c
        /*0072*/ 	.short	(.L_23 - .L_22)


	//   ....[0]....
.L_22:
        /*0074*/ 	.word	0x000003a0


	//   ....[1]....
        /*0078*/ 	.word	0x000003c0


	//----- nvinfo : EIATTR_REQNTID
	.align		4
.L_23:
        /*007c*/ 	.byte	0x04, 0x10
        /*007e*/ 	.short	(.L_25 - .L_24)
.L_24:
        /*0080*/ 	.word	0x00000080
        /*0084*/ 	.word	0x00000001
        /*0088*/ 	.word	0x00000001


	//----- nvinfo : EIATTR_CBANK_PARAM_SIZE
	.align		4
.L_25:
        /*008c*/ 	.byte	0x03, 0x19
        /*008e*/ 	.short	0x002c


	//----- nvinfo : EIATTR_PARAM_CBANK
	.align		4
        /*0090*/ 	.byte	0x04, 0x0a
        /*0092*/ 	.short	(.L_27 - .L_26)
	.align		4
.L_26:
        /*0094*/ 	.word	index@(.nv.constant0.triton_poi_fused_convolution_leaky_relu_17)
        /*0098*/ 	.short	0x0210
        /*009a*/ 	.short	0x002c


	//----- nvinfo : EIATTR_SW_WAR
	.align		4
.L_27:
        /*009c*/ 	.byte	0x04, 0x36
        /*009e*/ 	.short	(.L_29 - .L_28)
.L_28:
        /*00a0*/ 	.word	0x00000008
.L_29:


//--------------------- .nv.callgraph             --------------------------
	.section	.nv.callgraph,"",@"SHT_CUDA_CALLGRAPH"
	.align	4
	.sectionentsize	8
	.align		4
        /*0000*/ 	.word	0x00000000
	.align		4
        /*0004*/ 	.word	0xffffffff
	.align		4
        /*0008*/ 	.word	0x00000000
	.align		4
        /*000c*/ 	.word	0xfffffffe
	.align		4
        /*0010*/ 	.word	0x00000000
	.align		4
        /*0014*/ 	.word	0xfffffffd
	.align		4
        /*0018*/ 	.word	0x00000000
	.align		4
        /*001c*/ 	.word	0xfffffffc


//--------------------- .text.triton_poi_fused_convolution_leaky_relu_17 --------------------------
	.section	.text.triton_poi_fused_convolution_leaky_relu_17,"ax",@progbits
	.align	128
        .global         triton_poi_fused_convolution_leaky_relu_17
        .type           triton_poi_fused_convolution_leaky_relu_17,@function
        .size           triton_poi_fused_convolution_leaky_relu_17,(.L_x_1 - triton_poi_fused_convolution_leaky_relu_17)
        .other          triton_poi_fused_convolution_leaky_relu_17,@"STO_CUDA_ENTRY STV_DEFAULT"
triton_poi_fused_convolution_leaky_relu_17:
.text.triton_poi_fused_convolution_leaky_relu_17:
[----:B------:R-:W0:Y:S02]  /*0000*/  LDC R1, c[0x0][0x28] ;  /* 0x00000a00ff017b82 */ /* 0x000e240000000800 */
[----:B------:R-:W1:Y:S01]  /*0010*/  S2R R0, SR_TID.X ;  /* 0x0000000000007919 */ /* 0x000e620000002100 */
[----:B------:R-:W-:Y:S01]  /*0020*/  IMAD.MOV.U32 R2, RZ, RZ, RZ ;  /* 0x000000ffff027224 */ /* 0x000fe200078e00ff */
[----:B------:R-:W2:Y:S01]  /*0030*/  LDC.64 R14, c[0x0][0x220] ;  /* 0x00008800ff0e7b82 */ /* 0x000ea20000000a00 */
[----:B------:R-:W-:Y:S01]  /*0040*/  CS2R R10, SRZ ;  /* 0x00000000000a7805 */ /* 0x000fe2000001ff00 */
[----:B------:R-:W3:Y:S01]  /*0050*/  S2R R3, SR_CTAID.X ;  /* 0x0000000000037919 */ /* 0x000ee20000002500 */
[----:B------:R-:W-:Y:S01]  /*0060*/  IMAD.MOV.U32 R13, RZ, RZ, RZ ;  /* 0x000000ffff0d7224 */ /* 0x000fe200078e00ff */
[----:B------:R-:W-:Y:S01]  /*0070*/  ULDC.64 UR4, c[0x0][0x208] ;  /* 0x0000820000047ab9 */ /* 0x000fe20000000a00 */
[----:B------:R-:W-:Y:S01]  /*0080*/  ULDC.64 UR6, c[0x0][0x228] ;  /* 0x00008a0000067ab9 */ /* 0x000fe20000000a00 */
[----:B------:R-:W-:Y:S02]  /*0090*/  ULDC.64 UR8, c[0x0][0x230] ;  /* 0x00008c0000087ab9 */ /* 0x000fe40000000a00 */
[----:B------:R-:W4:Y:S01]  /*00a0*/  LDC.64 R6, c[0x0][0x210] ;  /* 0x00008400ff067b82 */ /* 0x000f220000000a00 */
[----:B-1----:R-:W-:-:S05]  /*00b0*/  IMAD.SHL.U32 R0, R0, 0x2, RZ ;  /* 0x0000000200007824 */ /* 0x002fca00078e00ff */
[----:B------:R-:W-:-:S05]  /*00c0*/  LOP3.LUT R0, R0, 0xfe, RZ, 0xc0, !PT ;  /* 0x000000fe00007812 */ /* 0x000fca00078ec0ff */
[----:B---3--:R-:W-:-:S04]  /*00d0*/  IMAD R3, R3, 0x100, R0 ;  /* 0x0000010003037824 */ /* 0x008fc800078e0200 */
[C---:B------:R-:W-:Y:S01]  /*00e0*/  IMAD.HI R0, R3.reuse, -0x6db6db6d, R2 ;  /* 0x9249249303007827 */ /* 0x040fe200078e0202 */
[----:B------:R-:W-:-:S03]  /*00f0*/  ISETP.GE.AND P0, PT, R3, 0xe00, PT ;  /* 0x00000e000300780c */ /* 0x000fc60003f06270 */
[----:B----4-:R-:W-:Y:S01]  /*0100*/  IMAD.WIDE R6, R3, 0x4, R6 ;  /* 0x0000000403067825 */ /* 0x010fe200078e0206 */
[----:B------:R-:W-:-:S04]  /*0110*/  SHF.R.U32.HI R5, RZ, 0x1f, R0 ;  /* 0x0000001fff057819 */ /* 0x000fc80000011600 */
[----:B------:R-:W-:Y:S02]  /*0120*/  LEA.HI.SX32 R0, R0, R5, 0x1c ;  /* 0x0000000500007211 */ /* 0x000fe400078fe2ff */
[----:B------:R-:W1:Y:S02]  /*0130*/  LDC.64 R4, c[0x0][0x218] ;  /* 0x00008600ff047b82 */ /* 0x000e640000000a00 */
[----:B------:R-:W-:Y:S01]  /*0140*/  SHF.R.S32.HI R9, RZ, 0x1f, R0 ;  /* 0x0000001fff097819 */ /* 0x000fe20000011400 */
[----:B------:R-:W3:Y:S03]  /*0150*/  @!P0 LDG.E.64 R10, desc[UR4][R6.64] ;  /* 0x00000004060a8981 */ /* 0x000ee6000c1e1b00 */
[----:B------:R-:W-:-:S04]  /*0160*/  LEA.HI R9, R9, R0, RZ, 0x5 ;  /* 0x0000000009097211 */ /* 0x000fc800078f28ff */
[----:B------:R-:W-:-:S05]  /*0170*/  LOP3.LUT R9, R9, 0xffffffe0, RZ, 0xc0, !PT ;  /* 0xffffffe009097812 */ /* 0x000fca00078ec0ff */
[----:B------:R-:W-:Y:S02]  /*0180*/  IMAD.IADD R9, R0, 0x1, -R9 ;  /* 0x0000000100097824 */ /* 0x000fe400078e0a09 */
[----:B------:R-:W-:Y:S02]  /*0190*/  IMAD.MOV.U32 R0, RZ, RZ, RZ ;  /* 0x000000ffff007224 */ /* 0x000fe400078e00ff */
[----:B--2---:R-:W-:Y:S01]  /*01a0*/  IMAD.WIDE R14, R9, 0x4, R14 ;  /* 0x00000004090e7825 */ /* 0x004fe200078e020e */
[----:B------:R-:W-:-:S03]  /*01b0*/  CS2R R8, SRZ ;  /* 0x0000000000087805 */ /* 0x000fc6000001ff00 */
[----:B-1----:R-:W-:Y:S01]  /*01c0*/  IMAD.WIDE R4, R3, 0x4, R4 ;  /* 0x0000000403047825 */ /* 0x002fe200078e0204 */
[----:B------:R-:W3:Y:S04]  /*01d0*/  @!P0 LDG.E.EL R0, desc[UR4][R14.64] ;  /* 0x000000040e008981 */ /* 0x000ee8000c2e1900 */
[----:B------:R-:W2:Y:S04]  /*01e0*/  @!P0 LDG.E.EL R13, desc[UR4][R14.64] ;  /* 0x000000040e0d8981 */ /* 0x000ea8000c2e1900 */
[----:B------:R-:W4:Y:S01]  /*01f0*/  @!P0 LDG.E.64 R8, desc[UR4][R4.64] ;  /* 0x0000000404088981 */ /* 0x000f22000c1e1b00 */
[----:B------:R-:W-:-:S02]  /*0200*/  SHF.R.S32.HI R16, RZ, 0x1f, R3 ;  /* 0x0000001fff107819 */ /* 0x000fc40000011403 */
[----:B------:R-:W-:Y:S02]  /*0210*/  IADD3 R12, P5, R3, UR6, RZ ;  /* 0x00000006030c7c10 */ /* 0x000fe4000ffbe0ff */
[C---:B---3--:R-:W-:Y:S01]  /*0220*/  FSETP.GT.AND P4, PT, R0.reuse, -R11, PT ;  /* 0x8000000b0000720b */ /* 0x048fe20003f84000 */
[C---:B------:R-:W-:Y:S01]  /*0230*/  FADD R11, R0.reuse, R11 ;  /* 0x0000000b000b7221 */ /* 0x040fe20000000000 */
[----:B--2---:R-:W-:Y:S02]  /*0240*/  FSETP.GT.AND P3, PT, R13, -R10, PT ;  /* 0x8000000a0d00720b */ /* 0x004fe40003f64000 */
[----:B------:R-:W-:Y:S02]  /*0250*/  SEL R17, RZ, 0x100, !P4 ;  /* 0x00000100ff117807 */ /* 0x000fe40006000000 */
[----:B----4-:R-:W-:Y:S01]  /*0260*/  FSETP.GT.AND P2, PT, R0, -R9, PT ;  /* 0x800000090000720b */ /* 0x010fe20003f44000 */
[----:B------:R-:W-:Y:S01]  /*0270*/  FADD R9, R9, R0 ;  /* 0x0000000009097221 */ /* 0x000fe20000000000 */
[----:B------:R-:W-:-:S02]  /*0280*/  SEL R0, RZ, 0x1, !P3 ;  /* 0x00000001ff007807 */ /* 0x000fc40005800000 */
[C---:B------:R-:W-:Y:S01]  /*0290*/  FSETP.GT.AND P1, PT, R13.reuse, -R8, PT ;  /* 0x800000080d00720b */ /* 0x040fe20003f24000 */
[----:B------:R-:W-:Y:S01]  /*02a0*/  FADD R8, R8, R13 ;  /* 0x0000000d08087221 */ /* 0x000fe20000000000 */
[----:B------:R-:W-:Y:S01]  /*02b0*/  FADD R10, R13, R10 ;  /* 0x0000000a0d0a7221 */ /* 0x000fe20000000000 */
[----:B------:R-:W-:Y:S01]  /*02c0*/  IMAD.IADD R17, R0, 0x1, R17 ;  /* 0x0000000100117824 */ /* 0x000fe200078e0211 */
[----:B------:R-:W-:Y:S02]  /*02d0*/  IADD3.X R13, R16, UR7, RZ, P5, !PT ;  /* 0x00000007100d7c10 */ /* 0x000fe4000affe4ff */
[----:B------:R-:W-:Y:S02]  /*02e0*/  SEL R0, RZ, 0x1, !P1 ;  /* 0x00000001ff007807 */ /* 0x000fe40004800000 */
[----:B------:R-:W-:Y:S02]  /*02f0*/  SEL R15, RZ, 0x100, !P2 ;  /* 0x00000100ff0f7807 */ /* 0x000fe40005000000 */
[----:B------:R-:W-:Y:S01]  /*0300*/  IADD3 R2, P5, R3, UR8, RZ ;  /* 0x0000000803027c10 */ /* 0x000fe2000ffbe0ff */
[----:B------:R-:W-:Y:S01]  /*0310*/  @!P4 FMUL R11, R11, 0.10000000149011611938 ;  /* 0x3dcccccd0b0bc820 */ /* 0x000fe20000400000 */
[----:B------:R-:W-:Y:S01]  /*0320*/  @!P3 FMUL R10, R10, 0.10000000149011611938 ;  /* 0x3dcccccd0a0ab820 */ /* 0x000fe20000400000 */
[----:B------:R-:W-:Y:S01]  /*0330*/  IMAD.IADD R15, R0, 0x1, R15 ;  /* 0x00000001000f7824 */ /* 0x000fe200078e020f */
[----:B------:R-:W-:Y:S01]  /*0340*/  IADD3.X R3, R16, UR9, RZ, P5, !PT ;  /* 0x0000000910037c10 */ /* 0x000fe2000affe4ff */
[----:B------:R1:W-:Y:S04]  /*0350*/  @!P0 STG.E.U16 desc[UR4][R12.64], R17 ;  /* 0x000000110c008986 */ /* 0x0003e8000c101504 */
[----:B------:R1:W-:Y:S01]  /*0360*/  @!P0 STG.E.64 desc[UR4][R6.64], R10 ;  /* 0x0000000a06008986 */ /* 0x0003e2000c101b04 */
[----:B------:R-:W-:-:S03]  /*0370*/  @!P2 FMUL R9, R9, 0.10000000149011611938 ;  /* 0x3dcccccd0909a820 */ /* 0x000fc60000400000 */
[----:B------:R1:W-:Y:S01]  /*0380*/  @!P0 STG.E.U16 desc[UR4][R2.64], R15 ;  /* 0x0000000f02008986 */ /* 0x0003e2000c101504 */
[----:B------:R-:W-:Y:S01]  /*0390*/  @!P1 FMUL R8, R8, 0.10000000149011611938 ;  /* 0x3dcccccd08089820 */ /* 0x000fe20000400000 */
[----:B------:R-:W-:Y:S06]  /*03a0*/  @P0 EXIT ;  /* 0x000000000000094d */ /* 0x000fec0003800000 */
[----:B------:R-:W-:Y:S01]  /*03b0*/  STG.E.64 desc[UR4][R4.64], R8 ;  /* 0x0000000804007986 */ /* 0x000fe2000c101b04 */
[----:B------:R-:W-:Y:S05]  /*03c0*/  EXIT ;  /* 0x000000000000794d */ /* 0x000fea0003800000 */
.L_x_0:
[----:B------:R-:W-:-:S00]  /*03d0*/  BRA `(.L_x_0) ;  /* 0xfffffffc00fc7947 */ /* 0x000fc0000383ffff */
[----:B------:R-:W-:-:S00]  /*03e0*/  NOP ;  /* 0x0000000000007918 */ /* 0x000fc00000000000 */
        /* <DEDUP_REMOVED lines=9> */
.L_x_1:


//--------------------- .nv.constant0.triton_poi_fused_convolution_leaky_relu_17 --------------------------
	.section	.nv.constant0.triton_poi_fused_convolution_leaky_relu_17,"a",@progbits
	.sectionflags	@""
	.align	4
.nv.constant0.triton_poi_fused_convolution_leaky_relu_17:
	.zero		572
